//
// Generated by NVIDIA NVVM Compiler
//
// Compiler Build ID: CL-36424714
// Cuda compilation tools, release 13.0, V13.0.88
// Based on NVVM 20.0.0
//

.version 9.0
.target sm_100
.address_size 64

	// .globl	_Z19game_of_life_kernelPKmPmi

.visible .entry _Z19game_of_life_kernelPKmPmi(
	.param .u64 .ptr .align 1 _Z19game_of_life_kernelPKmPmi_param_0,
	.param .u64 .ptr .align 1 _Z19game_of_life_kernelPKmPmi_param_1,
	.param .u32 _Z19game_of_life_kernelPKmPmi_param_2
)
{
	.reg .pred 	%p<12>;
	.reg .b32 	%r<20>;
	.reg .b64 	%rd<119>;

	ld.param.u64 	%rd25, [_Z19game_of_life_kernelPKmPmi_param_0];
	ld.param.u64 	%rd24, [_Z19game_of_life_kernelPKmPmi_param_1];
	ld.param.u32 	%r7, [_Z19game_of_life_kernelPKmPmi_param_2];
	cvta.to.global.u64 	%rd1, %rd25;
	shr.s32 	%r8, %r7, 31;
	shr.u32 	%r9, %r8, 26;
	add.s32 	%r10, %r7, %r9;
	shr.s32 	%r1, %r10, 6;
	mov.u32 	%r11, %ctaid.y;
	mov.u32 	%r12, %ntid.y;
	mov.u32 	%r13, %tid.y;
	mad.lo.s32 	%r2, %r11, %r12, %r13;
	mov.u32 	%r14, %ctaid.x;
	mov.u32 	%r15, %ntid.x;
	mov.u32 	%r16, %tid.x;
	mad.lo.s32 	%r3, %r14, %r15, %r16;
	setp.ge.s32 	%p1, %r2, %r7;
	setp.ge.s32 	%p2, %r3, %r1;
	or.pred  	%p3, %p1, %p2;
	@%p3 bra 	$L__BB0_16;
	mul.lo.s32 	%r4, %r1, %r2;
	add.s32 	%r5, %r4, %r3;
	mul.wide.s32 	%rd27, %r5, 8;
	add.s64 	%rd2, %rd1, %rd27;
	ld.global.u64 	%rd3, [%rd2];
	setp.lt.s32 	%p4, %r3, 1;
	mov.b64 	%rd109, 0;
	@%p4 bra 	$L__BB0_3;
	ld.global.u64 	%rd28, [%rd2+-8];
	shr.u64 	%rd109, %rd28, 63;
$L__BB0_3:
	add.s32 	%r6, %r1, -1;
	setp.ge.s32 	%p5, %r3, %r6;
	mov.b64 	%rd110, 0;
	@%p5 bra 	$L__BB0_5;
	ld.global.u64 	%rd30, [%rd2+8];
	shl.b64 	%rd110, %rd30, 63;
$L__BB0_5:
	setp.eq.s32 	%p6, %r2, 0;
	mov.b64 	%rd112, 0;
	mov.u64 	%rd113, %rd112;
	mov.u64 	%rd114, %rd112;
	@%p6 bra 	$L__BB0_10;
	setp.lt.s32 	%p7, %r3, 1;
	sub.s32 	%r17, %r4, %r1;
	add.s32 	%r18, %r17, %r3;
	mul.wide.s32 	%rd33, %r18, 8;
	add.s64 	%rd8, %rd1, %rd33;
	ld.global.u64 	%rd112, [%rd8];
	mov.b64 	%rd113, 0;
	@%p7 bra 	$L__BB0_8;
	ld.global.u64 	%rd113, [%rd8+-8];
$L__BB0_8:
	setp.ge.s32 	%p8, %r3, %r6;
	mov.b64 	%rd114, 0;
	@%p8 bra 	$L__BB0_10;
	ld.global.u64 	%rd35, [%rd8+8];
	shl.b64 	%rd114, %rd35, 63;
$L__BB0_10:
	add.s32 	%r19, %r7, -1;
	setp.ge.u32 	%p9, %r2, %r19;
	mov.b64 	%rd116, 0;
	mov.u64 	%rd117, %rd116;
	mov.u64 	%rd118, %rd116;
	@%p9 bra 	$L__BB0_15;
	setp.lt.s32 	%p10, %r3, 1;
	mul.wide.s32 	%rd38, %r1, 8;
	add.s64 	%rd16, %rd2, %rd38;
	ld.global.u64 	%rd116, [%rd16];
	mov.b64 	%rd117, 0;
	@%p10 bra 	$L__BB0_13;
	ld.global.u64 	%rd117, [%rd16+-8];
$L__BB0_13:
	setp.ge.s32 	%p11, %r3, %r6;
	mov.b64 	%rd118, 0;
	@%p11 bra 	$L__BB0_15;
	ld.global.u64 	%rd40, [%rd16+8];
	shl.b64 	%rd118, %rd40, 63;
$L__BB0_15:
	shr.u64 	%rd41, %rd112, 1;
	and.b64  	%rd42, %rd41, 9223372036854775806;
	shr.u64 	%rd43, %rd113, 63;
	or.b64  	%rd44, %rd42, %rd43;
	shl.b64 	%rd45, %rd112, 1;
	and.b64  	%rd46, %rd45, 9223372036854775806;
	or.b64  	%rd47, %rd46, %rd114;
	shr.u64 	%rd48, %rd3, 1;
	and.b64  	%rd49, %rd48, 9223372036854775806;
	or.b64  	%rd50, %rd109, %rd49;
	shl.b64 	%rd51, %rd3, 1;
	and.b64  	%rd52, %rd51, 9223372036854775806;
	or.b64  	%rd53, %rd110, %rd52;
	shr.u64 	%rd54, %rd116, 1;
	and.b64  	%rd55, %rd54, 9223372036854775806;
	shr.u64 	%rd56, %rd117, 63;
	or.b64  	%rd57, %rd55, %rd56;
	shl.b64 	%rd58, %rd116, 1;
	and.b64  	%rd59, %rd58, 9223372036854775806;
	or.b64  	%rd60, %rd59, %rd118;
	xor.b64  	%rd61, %rd44, %rd112;
	and.b64  	%rd62, %rd44, %rd112;
	xor.b64  	%rd63, %rd61, %rd47;
	and.b64  	%rd64, %rd61, %rd47;
	xor.b64  	%rd65, %rd64, %rd62;
	xor.b64  	%rd66, %rd63, %rd50;
	and.b64  	%rd67, %rd63, %rd50;
	xor.b64  	%rd68, %rd65, %rd67;
	and.b64  	%rd69, %rd67, %rd62;
	xor.b64  	%rd70, %rd66, %rd53;
	and.b64  	%rd71, %rd66, %rd53;
	xor.b64  	%rd72, %rd68, %rd71;
	and.b64  	%rd73, %rd71, %rd65;
	xor.b64  	%rd74, %rd73, %rd69;
	and.b64  	%rd75, %rd73, %rd69;
	xor.b64  	%rd76, %rd57, %rd70;
	and.b64  	%rd77, %rd57, %rd70;
	xor.b64  	%rd78, %rd77, %rd72;
	and.b64  	%rd79, %rd77, %rd68;
	xor.b64  	%rd80, %rd79, %rd74;
	and.b64  	%rd81, %rd79, %rd74;
	xor.b64  	%rd82, %rd81, %rd75;
	xor.b64  	%rd83, %rd76, %rd116;
	and.b64  	%rd84, %rd76, %rd116;
	xor.b64  	%rd85, %rd78, %rd84;
	and.b64  	%rd86, %rd84, %rd72;
	xor.b64  	%rd87, %rd80, %rd86;
	and.b64  	%rd88, %rd80, %rd86;
	xor.b64  	%rd89, %rd82, %rd88;
	xor.b64  	%rd90, %rd83, %rd60;
	and.b64  	%rd91, %rd83, %rd60;
	xor.b64  	%rd92, %rd85, %rd91;
	and.b64  	%rd93, %rd91, %rd78;
	xor.b64  	%rd94, %rd87, %rd93;
	and.b64  	%rd95, %rd87, %rd93;
	xor.b64  	%rd96, %rd89, %rd95;
	or.b64  	%rd97, %rd96, %rd94;
	not.b64 	%rd98, %rd97;
	and.b64  	%rd99, %rd90, %rd98;
	and.b64  	%rd100, %rd99, %rd85;
	or.b64  	%rd101, %rd97, %rd90;
	not.b64 	%rd102, %rd101;
	and.b64  	%rd103, %rd92, %rd102;
	and.b64  	%rd104, %rd103, %rd3;
	or.b64  	%rd105, %rd104, %rd100;
	cvta.to.global.u64 	%rd106, %rd24;
	add.s64 	%rd108, %rd106, %rd27;
	st.global.u64 	[%rd108], %rd105;
$L__BB0_16:
	ret;

}


// ===== COMPILED SASS (sm_100) =====

	.target	sm_100

	.elftype	@"ET_EXEC"


//--------------------- .note.nv.tkinfo           --------------------------
	.section	.note.nv.tkinfo,"",@"SHT_NOTE"
	.sectionflags	@"SHF_NOTE_NV_TKINFO"
	.tkinfo
        /*0018*/ 	.word	0x00000002
        /*0030*/ 	.string	""
        /*0030*/ 	.string	"ptxas"
        /*0030*/ 	.string	"Cuda compilation tools, release 13.0, V13.0.88"
        /*0030*/ 	.string	"Build cuda_13.0.r13.0/compiler.36424714_0"
        /*0030*/ 	.string	"-arch sm_100 -m 64 "



//--------------------- .note.nv.cuinfo           --------------------------
	.section	.note.nv.cuinfo,"",@"SHT_NOTE"
	.sectionflags	@"SHF_NOTE_NV_CUINFO"
        /*0018*/ 	.short	0x0002
        /*001a*/ 	.short	0x0064
        /*001c*/ 	.short	0x0082
	.zero		2


//--------------------- .nv.info                  --------------------------
	.section	.nv.info,"",@"SHT_CUDA_INFO"
	.align	4


	//----- nvinfo : EIATTR_REGCOUNT
	.align		4
        /*0000*/ 	.byte	0x04, 0x2f
        /*0002*/ 	.short	(.L_1 - .L_0)
	.align		4
.L_0:
        /*0004*/ 	.word	index@(_Z19game_of_life_kernelPKmPmi)
        /*0008*/ 	.word	0x0000001c


	//----- nvinfo : EIATTR_FRAME_SIZE
	.align		4
.L_1:
        /*000c*/ 	.byte	0x04, 0x11
        /*000e*/ 	.short	(.L_3 - .L_2)
	.align		4
.L_2:
        /*0010*/ 	.word	index@(_Z19game_of_life_kernelPKmPmi)
        /*0014*/ 	.word	0x00000000


	//----- nvinfo : EIATTR_MIN_STACK_SIZE
	.align		4
.L_3:
        /*0018*/ 	.byte	0x04, 0x12
        /*001a*/ 	.short	(.L_5 - .L_4)
	.align		4
.L_4:
        /*001c*/ 	.word	index@(_Z19game_of_life_kernelPKmPmi)
        /*0020*/ 	.word	0x00000000
.L_5:


//--------------------- .nv.compat                --------------------------
	.section	.nv.compat,"",@"SHT_CUDA_COMPAT_INFO"
	.align	4
        /*0000*/ 	.byte	0x02, 0x09, 0x00, 0x00, 0x02, 0x02, 0x01, 0x00, 0x02, 0x05, 0x05, 0x00, 0x03, 0x07, 0x01, 0x01
        /*0010*/ 	.byte	0x02, 0x03, 0x00, 0x00, 0x02, 0x06, 0x01, 0x00, 0x04, 0x0b, 0x08, 0x00, 0x09, 0x00, 0x00, 0x00
        /*0020*/ 	.byte	0x00, 0x00, 0x00, 0x00


//--------------------- .nv.info._Z19game_of_life_kernelPKmPmi --------------------------
	.section	.nv.info._Z19game_of_life_kernelPKmPmi,"",@"SHT_CUDA_INFO"
	.sectionflags	@""
	.align	4


	//----- nvinfo : EIATTR_CUDA_API_VERSION
	.align		4
        /*0000*/ 	.byte	0x04, 0x37
        /*0002*/ 	.short	(.L_7 - .L_6)
.L_6:
        /*0004*/ 	.word	0x00000082


	//----- nvinfo : EIATTR_KPARAM_INFO
	.align		4
.L_7:
        /*0008*/ 	.byte	0x04, 0x17
        /*000a*/ 	.short	(.L_9 - .L_8)
.L_8:
        /*000c*/ 	.word	0x00000000
        /*0010*/ 	.short	0x0002
        /*0012*/ 	.short	0x0010
        /*0014*/ 	.byte	0x00, 0xf0, 0x11, 0x00


	//----- nvinfo : EIATTR_KPARAM_INFO
	.align		4
.L_9:
        /*0018*/ 	.byte	0x04, 0x17
        /*001a*/ 	.short	(.L_11 - .L_10)
.L_10:
        /*001c*/ 	.word	0x00000000
        /*0020*/ 	.short	0x0001
        /*0022*/ 	.short	0x0008
        /*0024*/ 	.byte	0x00, 0xf5, 0x21, 0x00


	//----- nvinfo : EIATTR_KPARAM_INFO
	.align		4
.L_11:
        /*0028*/ 	.byte	0x04, 0x17
        /*002a*/ 	.short	(.L_13 - .L_12)
.L_12:
        /*002c*/ 	.word	0x00000000
        /*0030*/ 	.short	0x0000
        /*0032*/ 	.short	0x0000
        /*0034*/ 	.byte	0x00, 0xf5, 0x21, 0x00


	//----- nvinfo : EIATTR_SPARSE_MMA_MASK
	.align		4
.L_13:
        /*0038*/ 	.byte	0x03, 0x50
        /*003a*/ 	.short	0x0000


	//----- nvinfo : EIATTR_MAXREG_COUNT
	.align		4
        /*003c*/ 	.byte	0x03, 0x1b
        /*003e*/ 	.short	0x00ff


	//----- nvinfo : EIATTR_MERCURY_ISA_VERSION
	.align		4
        /*0040*/ 	.byte	0x03, 0x5f
        /*0042*/ 	.short	0x0101


	//----- nvinfo : EIATTR_VRC_CTA_INIT_COUNT
	.align		4
        /*0044*/ 	.byte	0x02, 0x4a
	.zero		1
	.zero		1


	//----- nvinfo : EIATTR_EXIT_INSTR_OFFSETS
	.align		4
        /*0048*/ 	.byte	0x04, 0x1c
        /*004a*/ 	.short	(.L_15 - .L_14)


	//   ....[0]....
.L_14:
        /*004c*/ 	.word	0x000000f0


	//   ....[1]....
        /*0050*/ 	.word	0x00000920


	//----- nvinfo : EIATTR_CRS_STACK_SIZE
	.align		4
.L_15:
        /*0054*/ 	.byte	0x04, 0x1e
        /*0056*/ 	.short	(.L_17 - .L_16)
.L_16:
        /*0058*/ 	.word	0x00000000


	//----- nvinfo : EIATTR_CBANK_PARAM_SIZE
	.align		4
.L_17:
        /*005c*/ 	.byte	0x03, 0x19
        /*005e*/ 	.short	0x0014


	//----- nvinfo : EIATTR_PARAM_CBANK
	.align		4
        /*0060*/ 	.byte	0x04, 0x0a
        /*0062*/ 	.short	(.L_19 - .L_18)
	.align		4
.L_18:
        /*0064*/ 	.word	index@(.nv.constant0._Z19game_of_life_kernelPKmPmi)
        /*0068*/ 	.short	0x0380
        /*006a*/ 	.short	0x0014


	//----- nvinfo : EIATTR_SW_WAR
	.align		4
.L_19:
        /*006c*/ 	.byte	0x04, 0x36
        /*006e*/ 	.short	(.L_21 - .L_20)
.L_20:
        /*0070*/ 	.word	0x00000008
.L_21:


//--------------------- .nv.callgraph             --------------------------
	.section	.nv.callgraph,"",@"SHT_CUDA_CALLGRAPH"
	.align	4
	.sectionentsize	8
	.align		4
        /*0000*/ 	.word	0x00000000
	.align		4
        /*0004*/ 	.word	0xffffffff
	.align		4
        /*0008*/ 	.word	0x00000000
	.align		4
        /*000c*/ 	.word	0xfffffffe
	.align		4
        /*0010*/ 	.word	0x00000000
	.align		4
        /*0014*/ 	.word	0xfffffffd
	.align		4
        /*0018*/ 	.word	0x00000000
	.align		4
        /*001c*/ 	.word	0xfffffffc


//--------------------- .text._Z19game_of_life_kernelPKmPmi --------------------------
	.section	.text._Z19game_of_life_kernelPKmPmi,"ax",@progbits
	.align	128
        .global         _Z19game_of_life_kernelPKmPmi
        .type           _Z19game_of_life_kernelPKmPmi,@function
        .size           _Z19game_of_life_kernelPKmPmi,(.L_x_5 - _Z19game_of_life_kernelPKmPmi)
        .other          _Z19game_of_life_kernelPKmPmi,@"STO_CUDA_ENTRY STV_DEFAULT"
_Z19game_of_life_kernelPKmPmi:
.text._Z19game_of_life_kernelPKmPmi:
[----:B------:R-:W-:Y:S01]  /*0000*/  LDC R1, c[0x0][0x37c] ;  /* 0x0000df00ff017b82 */ /* 0x000fe20000000800 */
[----:B------:R-:W0:Y:S07]  /*0010*/  S2R R5, SR_TID.X ;  /* 0x0000000000057919 */ /* 0x000e2e0000002100 */
[----:B------:R-:W1:Y:S01]  /*0020*/  LDC R7, c[0x0][0x390] ;  /* 0x0000e400ff077b82 */ /* 0x000e620000000800 */
[----:B------:R-:W2:Y:S07]  /*0030*/  S2R R3, SR_TID.Y ;  /* 0x0000000000037919 */ /* 0x000eae0000002200 */
[----:B------:R-:W2:Y:S08]  /*0040*/  LDC R6, c[0x0][0x364] ;  /* 0x0000d900ff067b82 */ /* 0x000eb00000000800 */
[----:B------:R-:W0:Y:S08]  /*0050*/  S2UR UR5, SR_CTAID.X ;  /* 0x00000000000579c3 */ /* 0x000e300000002500 */
[----:B------:R-:W0:Y:S01]  /*0060*/  LDC R12, c[0x0][0x360] ;  /* 0x0000d800ff0c7b82 */ /* 0x000e220000000800 */
[----:B-1----:R-:W-:-:S04]  /*0070*/  SHF.R.S32.HI R0, RZ, 0x1f, R7 ;  /* 0x0000001fff007819 */ /* 0x002fc80000011407 */
[----:B------:R-:W-:-:S03]  /*0080*/  LEA.HI R0, R0, R7, RZ, 0x6 ;  /* 0x0000000700007211 */ /* 0x000fc600078f30ff */
[----:B------:R-:W2:Y:S01]  /*0090*/  S2UR UR4, SR_CTAID.Y ;  /* 0x00000000000479c3 */ /* 0x000ea20000002600 */
[----:B------:R-:W-:Y:S01]  /*00a0*/  SHF.R.S32.HI R15, RZ, 0x6, R0 ;  /* 0x00000006ff0f7819 */ /* 0x000fe20000011400 */
[----:B0-----:R-:W-:-:S05]  /*00b0*/  IMAD R12, R12, UR5, R5 ;  /* 0x000000050c0c7c24 */ /* 0x001fca000f8e0205 */
[----:B------:R-:W-:Y:S01]  /*00c0*/  ISETP.GE.AND P0, PT, R12, R15, PT ;  /* 0x0000000f0c00720c */ /* 0x000fe20003f06270 */
[----:B--2---:R-:W-:-:S05]  /*00d0*/  IMAD R6, R6, UR4, R3 ;  /* 0x0000000406067c24 */ /* 0x004fca000f8e0203 */
[----:B------:R-:W-:-:S13]  /*00e0*/  ISETP.GE.OR P0, PT, R6, R7, P0 ;  /* 0x000000070600720c */ /* 0x000fda0000706670 */
[----:B------:R-:W-:Y:S05]  /*00f0*/  @P0 EXIT ;  /* 0x000000000000094d */ /* 0x000fea0003800000 */
[----:B------:R-:W0:Y:S01]  /*0100*/  LDC.64 R4, c[0x0][0x380] ;  /* 0x0000e000ff047b82 */ /* 0x000e220000000a00 */
[----:B------:R-:W1:Y:S01]  /*0110*/  LDCU.64 UR4, c[0x0][0x358] ;  /* 0x00006b00ff0477ac */ /* 0x000e620008000a00 */
[C---:B------:R-:W-:Y:S01]  /*0120*/  VIADD R3, R15.reuse, 0xffffffff ;  /* 0xffffffff0f037836 */ /* 0x040fe20000000000 */
[----:B------:R-:W-:Y:S01]  /*0130*/  ISETP.GE.AND P0, PT, R12, 0x1, PT ;  /* 0x000000010c00780c */ /* 0x000fe20003f06270 */
[----:B------:R-:W-:-:S03]  /*0140*/  IMAD R11, R15, R6, RZ ;  /* 0x000000060f0b7224 */ /* 0x000fc600078e02ff */
[C---:B------:R-:W-:Y:S01]  /*0150*/  ISETP.GE.AND P1, PT, R12.reuse, R3, PT ;  /* 0x000000030c00720c */ /* 0x040fe20003f26270 */
[----:B------:R-:W-:-:S04]  /*0160*/  IMAD.IADD R0, R12, 0x1, R11 ;  /* 0x000000010c007824 */ /* 0x000fc800078e020b */
[----:B0-----:R-:W-:-:S05]  /*0170*/  IMAD.WIDE R8, R0, 0x8, R4 ;  /* 0x0000000800087825 */ /* 0x001fca00078e0204 */
[----:B-1----:R0:W5:Y:S04]  /*0180*/  @P0 LDG.E R16, desc[UR4][R8.64+-0x4] ;  /* 0xfffffc0408100981 */ /* 0x002168000c1e1900 */
[----:B------:R0:W5:Y:S04]  /*0190*/  @!P1 LDG.E R10, desc[UR4][R8.64+0x8] ;  /* 0x00000804080a9981 */ /* 0x000168000c1e1900 */
[----:B------:R0:W5:Y:S01]  /*01a0*/  LDG.E.64 R2, desc[UR4][R8.64] ;  /* 0x0000000408027981 */ /* 0x000162000c1e1b00 */
[----:B------:R-:W-:Y:S01]  /*01b0*/  ISETP.NE.AND P2, PT, R6, RZ, PT ;  /* 0x000000ff0600720c */ /* 0x000fe20003f45270 */
[----:B------:R-:W-:Y:S01]  /*01c0*/  VIADD R7, R7, 0xffffffff ;  /* 0xffffffff07077836 */ /* 0x000fe20000000000 */
[----:B------:R-:W-:Y:S01]  /*01d0*/  BSSY.RECONVERGENT B0, `(.L_x_0) ;  /* 0x000000c000007945 */ /* 0x000fe20003800200 */
[----:B------:R-:W-:-:S02]  /*01e0*/  IMAD.MOV.U32 R14, RZ, RZ, RZ ;  /* 0x000000ffff0e7224 */ /* 0x000fc400078e00ff */
[----:B------:R-:W-:Y:S01]  /*01f0*/  IMAD.MOV.U32 R13, RZ, RZ, RZ ;  /* 0x000000ffff0d7224 */ /* 0x000fe200078e00ff */
[----:B------:R-:W-:Y:S02]  /*0200*/  ISETP.GE.U32.AND P3, PT, R6, R7, PT ;  /* 0x000000070600720c */ /* 0x000fe40003f66070 */
[----:B------:R-:W-:-:S05]  /*0210*/  CS2R R6, SRZ ;  /* 0x0000000000067805 */ /* 0x000fca000001ff00 */
[----:B0-----:R-:W-:Y:S06]  /*0220*/  @!P2 BRA `(.L_x_1) ;  /* 0x000000000018a947 */ /* 0x001fec0003800000 */
[----:B------:R-:W-:-:S05]  /*0230*/  IADD3 R11, PT, PT, R12, R11, -R15 ;  /* 0x0000000b0c0b7210 */ /* 0x000fca0007ffe80f */
[----:B------:R-:W-:-:S05]  /*0240*/  IMAD.WIDE R4, R11, 0x8, R4 ;  /* 0x000000080b047825 */ /* 0x000fca00078e0204 */
[----:B------:R-:W2:Y:S04]  /*0250*/  @!P1 LDG.E R11, desc[UR4][R4.64+0x8] ;  /* 0x00000804040b9981 */ /* 0x000ea8000c1e1900 */
[----:B------:R0:W5:Y:S04]  /*0260*/  @P0 LDG.E R14, desc[UR4][R4.64+-0x4] ;  /* 0xfffffc04040e0981 */ /* 0x000168000c1e1900 */
[----:B------:R0:W5:Y:S02]  /*0270*/  LDG.E.64 R6, desc[UR4][R4.64] ;  /* 0x0000000404067981 */ /* 0x000164000c1e1b00 */
[----:B0-2---:R-:W-:-:S07]  /*0280*/  @!P1 IMAD.U32 R13, R11, -0x80000000, RZ ;  /* 0x800000000b0d9824 */ /* 0x005fce00078e00ff */
.L_x_1:
[----:B------:R-:W-:Y:S05]  /*0290*/  BSYNC.RECONVERGENT B0 ;  /* 0x0000000000007941 */ /* 0x000fea0003800200 */
.L_x_0:
[----:B------:R-:W-:Y:S01]  /*02a0*/  BSSY.RECONVERGENT B0, `(.L_x_2) ;  /* 0x000000a000007945 */ /* 0x000fe20003800200 */
[----:B------:R-:W-:Y:S01]  /*02b0*/  IMAD.MOV.U32 R12, RZ, RZ, RZ ;  /* 0x000000ffff0c7224 */ /* 0x000fe200078e00ff */
[----:B------:R-:W-:Y:S01]  /*02c0*/  CS2R R4, SRZ ;  /* 0x0000000000047805 */ /* 0x000fe2000001ff00 */
[----:B------:R-:W-:Y:S01]  /*02d0*/  IMAD.MOV.U32 R11, RZ, RZ, RZ ;  /* 0x000000ffff0b7224 */ /* 0x000fe200078e00ff */
[----:B------:R-:W-:Y:S06]  /*02e0*/  @P3 BRA `(.L_x_3) ;  /* 0x0000000000143947 */ /* 0x000fec0003800000 */
[----:B------:R-:W-:-:S05]  /*02f0*/  IMAD.WIDE R8, R15, 0x8, R8 ;  /* 0x000000080f087825 */ /* 0x000fca00078e0208 */
[----:B------:R-:W2:Y:S04]  /*0300*/  @!P1 LDG.E R15, desc[UR4][R8.64+0x8] ;  /* 0x00000804080f9981 */ /* 0x000ea8000c1e1900 */
[----:B------:R0:W5:Y:S04]  /*0310*/  @P0 LDG.E R12, desc[UR4][R8.64+-0x4] ;  /* 0xfffffc04080c0981 */ /* 0x000168000c1e1900 */
[----:B------:R0:W5:Y:S02]  /*0320*/  LDG.E.64 R4, desc[UR4][R8.64] ;  /* 0x0000000408047981 */ /* 0x000164000c1e1b00 */
[----:B0-2---:R-:W-:-:S07]  /*0330*/  @!P1 IMAD.U32 R11, R15, -0x80000000, RZ ;  /* 0x800000000f0b9824 */ /* 0x005fce00078e00ff */
.L_x_3:
[----:B------:R-:W-:Y:S05]  /*0340*/  BSYNC.RECONVERGENT B0 ;  /* 0x0000000000007941 */ /* 0x000fea0003800200 */
.L_x_2:
[----:B-----5:R-:W-:Y:S01]  /*0350*/  SHF.R.U32.HI R14, RZ, 0x1f, R14 ;  /* 0x0000001fff0e7819 */ /* 0x020fe2000001160e */
[C---:B------:R-:W-:Y:S01]  /*0360*/  IMAD.SHL.U32 R17, R6.reuse, 0x2, RZ ;  /* 0x0000000206117824 */ /* 0x040fe200078e00ff */
[----:B------:R-:W-:Y:S01]  /*0370*/  SHF.R.U64 R21, R6, 0x1, R7 ;  /* 0x0000000106157819 */ /* 0x000fe20000001207 */
[----:B------:R-:W-:Y:S01]  /*0380*/  IMAD.MOV.U32 R18, RZ, RZ, RZ ;  /* 0x000000ffff127224 */ /* 0x000fe200078e00ff */
[----:B------:R-:W-:Y:S01]  /*0390*/  SHF.R.U32.HI R12, RZ, 0x1f, R12 ;  /* 0x0000001fff0c7819 */ /* 0x000fe2000001160c */
[----:B------:R-:W-:Y:S01]  /*03a0*/  IMAD.MOV.U32 R23, RZ, RZ, RZ ;  /* 0x000000ffff177224 */ /* 0x000fe200078e00ff */
[----:B------:R-:W-:Y:S01]  /*03b0*/  LOP3.LUT R21, R14, 0xfffffffe, R21, 0xf8, !PT ;  /* 0xfffffffe0e157812 */ /* 0x000fe200078ef815 */
[----:B------:R-:W-:Y:S01]  /*03c0*/  IMAD.MOV.U32 R14, RZ, RZ, RZ ;  /* 0x000000ffff0e7224 */ /* 0x000fe200078e00ff */
[----:B------:R-:W-:Y:S02]  /*03d0*/  SHF.R.U64 R19, R4, 0x1, R5 ;  /* 0x0000000104137819 */ /* 0x000fe40000001205 */
[----:B------:R-:W-:-:S02]  /*03e0*/  @P0 SHF.R.U32.HI R18, RZ, 0x1f, R16 ;  /* 0x0000001fff120819 */ /* 0x000fc40000011610 */
[----:B------:R-:W-:Y:S02]  /*03f0*/  LOP3.LUT R17, R14, 0xfffffffe, R17, 0xf8, !PT ;  /* 0xfffffffe0e117812 */ /* 0x000fe400078ef811 */
[----:B------:R-:W-:Y:S02]  /*0400*/  SHF.L.U64.HI R14, R4, 0x1, R5 ;  /* 0x00000001040e7819 */ /* 0x000fe40000010205 */
[----:B------:R-:W-:Y:S02]  /*0410*/  SHF.R.U64 R15, R2, 0x1, R3 ;  /* 0x00000001020f7819 */ /* 0x000fe40000001203 */
[----:B------:R-:W-:Y:S01]  /*0420*/  LOP3.LUT R19, R12, 0xfffffffe, R19, 0xf8, !PT ;  /* 0xfffffffe0c137812 */ /* 0x000fe200078ef813 */
[----:B------:R-:W-:Y:S01]  /*0430*/  IMAD.MOV.U32 R12, RZ, RZ, RZ ;  /* 0x000000ffff0c7224 */ /* 0x000fe200078e00ff */
[----:B------:R-:W-:Y:S01]  /*0440*/  LOP3.LUT R9, R11, 0x7fffffff, R14, 0xf8, !PT ;  /* 0x7fffffff0b097812 */ /* 0x000fe200078ef80e */
[----:B------:R-:W-:Y:S01]  /*0450*/  @!P1 IMAD.U32 R12, R10, -0x80000000, RZ ;  /* 0x800000000a0c9824 */ /* 0x000fe200078e00ff */
[----:B------:R-:W-:Y:S01]  /*0460*/  LOP3.LUT R10, R18, 0xfffffffe, R15, 0xf8, !PT ;  /* 0xfffffffe120a7812 */ /* 0x000fe200078ef80f */
[----:B------:R-:W-:Y:S01]  /*0470*/  IMAD.MOV.U32 R11, RZ, RZ, RZ ;  /* 0x000000ffff0b7224 */ /* 0x000fe200078e00ff */
[--C-:B------:R-:W-:Y:S01]  /*0480*/  SHF.L.U64.HI R8, R6, 0x1, R7.reuse ;  /* 0x0000000106087819 */ /* 0x100fe20000010207 */
[----:B------:R-:W-:Y:S01]  /*0490*/  IMAD.SHL.U32 R18, R2, 0x2, RZ ;  /* 0x0000000202127824 */ /* 0x000fe200078e00ff */
[----:B------:R-:W-:Y:S01]  /*04a0*/  SHF.R.U32.HI R25, RZ, 0x1, R7 ;  /* 0x00000001ff197819 */ /* 0x000fe20000011607 */
[----:B------:R-:W-:Y:S01]  /*04b0*/  IMAD.MOV.U32 R15, RZ, RZ, RZ ;  /* 0x000000ffff0f7224 */ /* 0x000fe200078e00ff */
[----:B------:R-:W-:-:S02]  /*04c0*/  SHF.R.U32.HI R16, RZ, 0x1, R3 ;  /* 0x00000001ff107819 */ /* 0x000fc40000011603 */
[----:B------:R-:W-:Y:S02]  /*04d0*/  LOP3.LUT R18, R11, 0xfffffffe, R18, 0xf8, !PT ;  /* 0xfffffffe0b127812 */ /* 0x000fe400078ef812 */
[----:B------:R-:W-:Y:S02]  /*04e0*/  SHF.L.U64.HI R11, R2, 0x1, R3 ;  /* 0x00000001020b7819 */ /* 0x000fe40000010203 */
[----:B------:R-:W-:Y:S01]  /*04f0*/  LOP3.LUT R13, R13, 0x7fffffff, R8, 0xf8, !PT ;  /* 0x7fffffff0d0d7812 */ /* 0x000fe200078ef808 */
[----:B------:R-:W-:Y:S01]  /*0500*/  IMAD.SHL.U32 R8, R4, 0x2, RZ ;  /* 0x0000000204087824 */ /* 0x000fe200078e00ff */
[----:B------:R-:W-:Y:S02]  /*0510*/  LOP3.LUT R25, R25, 0x7fffffff, RZ, 0xc0, !PT ;  /* 0x7fffffff19197812 */ /* 0x000fe400078ec0ff */
[----:B------:R-:W-:Y:S02]  /*0520*/  LOP3.LUT R16, R15, 0x7fffffff, R16, 0xf8, !PT ;  /* 0x7fffffff0f107812 */ /* 0x000fe400078ef810 */
[----:B------:R-:W-:-:S02]  /*0530*/  LOP3.LUT R15, R17, R21, R6, 0x96, !PT ;  /* 0x00000015110f7212 */ /* 0x000fc400078e9606 */
[----:B------:R-:W-:Y:S02]  /*0540*/  LOP3.LUT R24, R12, 0x7fffffff, R11, 0xf8, !PT ;  /* 0x7fffffff0c187812 */ /* 0x000fe400078ef80b */
[----:B------:R-:W-:Y:S02]  /*0550*/  LOP3.LUT R11, R13, R25, R7, 0x96, !PT ;  /* 0x000000190d0b7212 */ /* 0x000fe400078e9607 */
[----:B------:R-:W-:Y:S02]  /*0560*/  LOP3.LUT R17, R21, R6, R17, 0xe8, !PT ;  /* 0x0000000615117212 */ /* 0x000fe400078ee811 */
[CCC-:B------:R-:W-:Y:S02]  /*0570*/  LOP3.LUT R14, R18.reuse, R15.reuse, R10.reuse, 0x96, !PT ;  /* 0x0000000f120e7212 */ /* 0x1c0fe400078e960a */
[----:B------:R-:W-:Y:S02]  /*0580*/  LOP3.LUT R12, R18, R15, R10, 0x60, !PT ;  /* 0x0000000f120c7212 */ /* 0x000fe400078e600a */
[----:B------:R-:W-:-:S02]  /*0590*/  SHF.R.U32.HI R20, RZ, 0x1, R5 ;  /* 0x00000001ff147819 */ /* 0x000fc40000011605 */
[----:B------:R-:W-:Y:S02]  /*05a0*/  LOP3.LUT R18, R15, R10, RZ, 0xc0, !PT ;  /* 0x0000000a0f127212 */ /* 0x000fe400078ec0ff */
[----:B------:R-:W-:Y:S02]  /*05b0*/  LOP3.LUT R13, R25, R7, R13, 0xe8, !PT ;  /* 0x00000007190d7212 */ /* 0x000fe400078ee80d */
[----:B------:R-:W-:Y:S02]  /*05c0*/  LOP3.LUT R22, R11, R16, RZ, 0xc0, !PT ;  /* 0x000000100b167212 */ /* 0x000fe400078ec0ff */
[----:B------:R-:W-:Y:S02]  /*05d0*/  LOP3.LUT R15, R17, R15, R10, 0x78, !PT ;  /* 0x0000000f110f7212 */ /* 0x000fe400078e780a */
[----:B------:R-:W-:Y:S02]  /*05e0*/  LOP3.LUT R8, R23, 0xfffffffe, R8, 0xf8, !PT ;  /* 0xfffffffe17087812 */ /* 0x000fe400078ef808 */
[----:B------:R-:W-:-:S02]  /*05f0*/  LOP3.LUT R23, R24, R11, R16, 0x96, !PT ;  /* 0x0000000b18177212 */ /* 0x000fc400078e9610 */
[-CC-:B------:R-:W-:Y:S02]  /*0600*/  LOP3.LUT R10, R24, R11.reuse, R16.reuse, 0x60, !PT ;  /* 0x0000000b180a7212 */ /* 0x180fe400078e6010 */
[----:B------:R-:W-:Y:S02]  /*0610*/  LOP3.LUT R20, R20, 0x7fffffff, RZ, 0xc0, !PT ;  /* 0x7fffffff14147812 */ /* 0x000fe400078ec0ff */
[----:B------:R-:W-:Y:S02]  /*0620*/  LOP3.LUT R11, R13, R11, R16, 0x78, !PT ;  /* 0x0000000b0d0b7212 */ /* 0x000fe400078e7810 */
[----:B------:R-:W-:Y:S02]  /*0630*/  LOP3.LUT R21, R18, R21, R6, 0x80, !PT ;  /* 0x0000001512157212 */ /* 0x000fe400078e8006 */
[----:B------:R-:W-:Y:S02]  /*0640*/  LOP3.LUT R22, R22, R25, R7, 0x80, !PT ;  /* 0x0000001916167212 */ /* 0x000fe400078e8007 */
[----:B------:R-:W-:-:S02]  /*0650*/  LOP3.LUT R16, R19, R14, RZ, 0xc0, !PT ;  /* 0x0000000e13107212 */ /* 0x000fc400078ec0ff */
[-CC-:B------:R-:W-:Y:S02]  /*0660*/  LOP3.LUT R18, R15, R19.reuse, R14.reuse, 0x80, !PT ;  /* 0x000000130f127212 */ /* 0x180fe400078e800e */
[CCC-:B------:R-:W-:Y:S02]  /*0670*/  LOP3.LUT R7, R4.reuse, R19.reuse, R14.reuse, 0x96, !PT ;  /* 0x0000001304077212 */ /* 0x1c0fe400078e960e */
[----:B------:R-:W-:Y:S02]  /*0680*/  LOP3.LUT R19, R4, R19, R14, 0x60, !PT ;  /* 0x0000001304137212 */ /* 0x000fe400078e600e */
[CCC-:B------:R-:W-:Y:S02]  /*0690*/  LOP3.LUT R14, R5.reuse, R20.reuse, R23.reuse, 0x96, !PT ;  /* 0x00000014050e7212 */ /* 0x1c0fe400078e9617 */
[----:B------:R-:W-:Y:S02]  /*06a0*/  LOP3.LUT R6, R5, R20, R23, 0x60, !PT ;  /* 0x0000001405067212 */ /* 0x000fe400078e6017 */
[----:B------:R-:W-:-:S02]  /*06b0*/  LOP3.LUT R5, R21, R12, R17, 0x78, !PT ;  /* 0x0000000c15057212 */ /* 0x000fc400078e7811 */
[----:B------:R-:W-:Y:S02]  /*06c0*/  LOP3.LUT R4, R20, R23, RZ, 0xc0, !PT ;  /* 0x0000001714047212 */ /* 0x000fe400078ec0ff */
[----:B------:R-:W-:Y:S02]  /*06d0*/  LOP3.LUT R21, R21, R12, R17, 0x80, !PT ;  /* 0x0000000c15157212 */ /* 0x000fe400078e8011 */
[-CC-:B------:R-:W-:Y:S02]  /*06e0*/  LOP3.LUT R16, R16, R15.reuse, R12.reuse, 0x96, !PT ;  /* 0x0000000f10107212 */ /* 0x180fe400078e960c */
[----:B------:R-:W-:Y:S02]  /*06f0*/  LOP3.LUT R12, R19, R15, R12, 0x60, !PT ;  /* 0x0000000f130c7212 */ /* 0x000fe400078e600c */
[CCC-:B------:R-:W-:Y:S02]  /*0700*/  LOP3.LUT R15, R22.reuse, R10.reuse, R13.reuse, 0x78, !PT ;  /* 0x0000000a160f7212 */ /* 0x1c0fe400078e780d */
[----:B------:R-:W-:-:S02]  /*0710*/  LOP3.LUT R22, R22, R10, R13, 0x80, !PT ;  /* 0x0000000a16167212 */ /* 0x000fc400078e800d */
[----:B------:R-:W-:Y:S02]  /*0720*/  LOP3.LUT R20, R11, R20, R23, 0x80, !PT ;  /* 0x000000140b147212 */ /* 0x000fe400078e8017 */
[-CC-:B------:R-:W-:Y:S02]  /*0730*/  LOP3.LUT R13, R4, R11.reuse, R10.reuse, 0x96, !PT ;  /* 0x0000000b040d7212 */ /* 0x180fe400078e960a */
[----:B------:R-:W-:Y:S02]  /*0740*/  LOP3.LUT R11, R6, R11, R10, 0x60, !PT ;  /* 0x0000000b060b7212 */ /* 0x000fe400078e600a */
[-CC-:B------:R-:W-:Y:S02]  /*0750*/  LOP3.LUT R21, R21, R18.reuse, R5.reuse, 0x78, !PT ;  /* 0x0000001215157212 */ /* 0x180fe400078e7805 */
[CCC-:B------:R-:W-:Y:S02]  /*0760*/  LOP3.LUT R10, R12.reuse, R18.reuse, R5.reuse, 0x96, !PT ;  /* 0x000000120c0a7212 */ /* 0x1c0fe400078e9605 */
[----:B------:R-:W-:-:S02]  /*0770*/  LOP3.LUT R18, R12, R18, R5, 0x60, !PT ;  /* 0x000000120c127212 */ /* 0x000fc400078e6005 */
[----:B------:R-:W0:Y:S01]  /*0780*/  LDC.64 R4, c[0x0][0x388] ;  /* 0x0000e200ff047b82 */ /* 0x000e220000000a00 */
[-CC-:B------:R-:W-:Y:S02]  /*0790*/  LOP3.LUT R12, R22, R20.reuse, R15.reuse, 0x78, !PT ;  /* 0x00000014160c7212 */ /* 0x180fe400078e780f */
[CCC-:B------:R-:W-:Y:S02]  /*07a0*/  LOP3.LUT R17, R11.reuse, R20.reuse, R15.reuse, 0x60, !PT ;  /* 0x000000140b117212 */ /* 0x1c0fe400078e600f */
[----:B------:R-:W-:Y:S02]  /*07b0*/  LOP3.LUT R20, R11, R20, R15, 0x96, !PT ;  /* 0x000000140b147212 */ /* 0x000fe400078e960f */
[----:B------:R-:W-:Y:S02]  /*07c0*/  LOP3.LUT R17, R12, R17, RZ, 0x3c, !PT ;  /* 0x000000110c117212 */ /* 0x000fe400078e3cff */
[----:B------:R-:W-:Y:S02]  /*07d0*/  LOP3.LUT R15, R21, R18, RZ, 0x3c, !PT ;  /* 0x00000012150f7212 */ /* 0x000fe400078e3cff */
[----:B------:R-:W-:-:S02]  /*07e0*/  LOP3.LUT R11, R16, R7, R8, 0x80, !PT ;  /* 0x00000007100b7212 */ /* 0x000fc400078e8008 */
[C---:B------:R-:W-:Y:S02]  /*07f0*/  LOP3.LUT R12, R13.reuse, R14, R9, 0x80, !PT ;  /* 0x0000000e0d0c7212 */ /* 0x040fe400078e8009 */
[----:B------:R-:W-:Y:S02]  /*0800*/  LOP3.LUT R18, R16, R19, RZ, 0x3c, !PT ;  /* 0x0000001310127212 */ /* 0x000fe400078e3cff */
[----:B------:R-:W-:Y:S02]  /*0810*/  LOP3.LUT R21, R13, R6, RZ, 0x3c, !PT ;  /* 0x000000060d157212 */ /* 0x000fe400078e3cff */
[----:B------:R-:W-:Y:S02]  /*0820*/  LOP3.LUT R10, R10, R11, R15, 0x7e, !PT ;  /* 0x0000000b0a0a7212 */ /* 0x000fe400078e7e0f */
[----:B------:R-:W-:Y:S02]  /*0830*/  LOP3.LUT R12, R20, R12, R17, 0x7e, !PT ;  /* 0x0000000c140c7212 */ /* 0x000fe400078e7e11 */
[----:B------:R-:W-:Y:S01]  /*0840*/  LOP3.LUT R17, R18, R7, R8, 0x78, !PT ;  /* 0x0000000712117212 */ /* 0x000fe200078e7808 */
[----:B0-----:R-:W-:Y:S01]  /*0850*/  IMAD.WIDE R4, R0, 0x8, R4 ;  /* 0x0000000800047825 */ /* 0x001fe200078e0204 */
[----:B------:R-:W-:-:S02]  /*0860*/  LOP3.LUT R18, R21, R14, R9, 0x78, !PT ;  /* 0x0000000e15127212 */ /* 0x000fc400078e7809 */
[-CC-:B------:R-:W-:Y:S02]  /*0870*/  LOP3.LUT R11, R10, R7.reuse, R8.reuse, 0xf6, !PT ;  /* 0x000000070a0b7212 */ /* 0x180fe400078ef608 */
[-CC-:B------:R-:W-:Y:S02]  /*0880*/  LOP3.LUT R15, R12, R14.reuse, R9.reuse, 0xf6, !PT ;  /* 0x0000000e0c0f7212 */ /* 0x180fe400078ef609 */
[----:B------:R-:W-:Y:S02]  /*0890*/  LOP3.LUT R7, R10, R7, R8, 0x6, !PT ;  /* 0x000000070a077212 */ /* 0x000fe400078e0608 */
[----:B------:R-:W-:Y:S02]  /*08a0*/  LOP3.LUT R9, R12, R14, R9, 0x6, !PT ;  /* 0x0000000e0c097212 */ /* 0x000fe400078e0609 */
[----:B------:R-:W-:Y:S02]  /*08b0*/  LOP3.LUT R2, R2, R17, R11, 0x40, !PT ;  /* 0x0000001102027212 */ /* 0x000fe400078e400b */
[----:B------:R-:W-:-:S02]  /*08c0*/  LOP3.LUT R3, R3, R18, R15, 0x40, !PT ;  /* 0x0000001203037212 */ /* 0x000fc400078e400f */
[----:B------:R-:W-:Y:S02]  /*08d0*/  LOP3.LUT R19, R7, R16, R19, 0x60, !PT ;  /* 0x0000001007137212 */ /* 0x000fe400078e6013 */
[----:B------:R-:W-:Y:S02]  /*08e0*/  LOP3.LUT R6, R9, R13, R6, 0x60, !PT ;  /* 0x0000000d09067212 */ /* 0x000fe400078e6006 */
[----:B------:R-:W-:Y:S02]  /*08f0*/  LOP3.LUT R2, R2, R19, RZ, 0xfc, !PT ;  /* 0x0000001302027212 */ /* 0x000fe400078efcff */
[----:B------:R-:W-:-:S05]  /*0900*/  LOP3.LUT R3, R3, R6, RZ, 0xfc, !PT ;  /* 0x0000000603037212 */ /* 0x000fca00078efcff */
[----:B------:R-:W-:Y:S01]  /*0910*/  STG.E.64 desc[UR4][R4.64], R2 ;  /* 0x0000000204007986 */ /* 0x000fe2000c101b04 */
[----:B------:R-:W-:Y:S05]  /*0920*/  EXIT ;  /* 0x000000000000794d */ /* 0x000fea0003800000 */
.L_x_4:
[----:B------:R-:W-:-:S00]  /*0930*/  BRA `(.L_x_4) ;  /* 0xfffffffc00fc7947 */ /* 0x000fc0000383ffff */
[----:B------:R-:W-:-:S00]  /*0940*/  NOP ;  /* 0x0000000000007918 */ /* 0x000fc00000000000 */
        /* <DEDUP_REMOVED lines=11> */
.L_x_5:


//--------------------- .nv.shared.reserved.0     --------------------------
	.section	.nv.shared.reserved.0,"aw",@nobits
	.weak		__nv_reservedSMEM_offset_0_alias
	.size		__nv_reservedSMEM_offset_0_alias, 0, 64
	.other		__nv_reservedSMEM_offset_0_alias,@"STO_CUDA_RESERVED_SHARED STV_DEFAULT"
__nv_reservedSMEM_offset_0_alias:
	.zero		0
	.zero		64


//--------------------- .nv.constant0._Z19game_of_life_kernelPKmPmi --------------------------
	.section	.nv.constant0._Z19game_of_life_kernelPKmPmi,"a",@progbits
	.sectionflags	@""
	.align	4
.nv.constant0._Z19game_of_life_kernelPKmPmi:
	.zero		916


//--------------------- SYMBOLS --------------------------

	.type		.nv.reservedSmem.offset0,@object
	.size		.nv.reservedSmem.offset0,0x4
